//
// Generated by NVIDIA NVVM Compiler
//
// Compiler Build ID: CL-36424714
// Cuda compilation tools, release 13.0, V13.0.88
// Based on NVVM 20.0.0
//

.version 9.0
.target sm_100
.address_size 64

	// .globl	_Z10copyKernelPfS_i

.visible .entry _Z10copyKernelPfS_i(
	.param .u64 .ptr .align 1 _Z10copyKernelPfS_i_param_0,
	.param .u64 .ptr .align 1 _Z10copyKernelPfS_i_param_1,
	.param .u32 _Z10copyKernelPfS_i_param_2
)
{
	.reg .pred 	%p<2>;
	.reg .b32 	%r<6>;
	.reg .b32 	%f<2>;
	.reg .b64 	%rd<8>;

	ld.param.u64 	%rd1, [_Z10copyKernelPfS_i_param_0];
	ld.param.u64 	%rd2, [_Z10copyKernelPfS_i_param_1];
	ld.param.u32 	%r2, [_Z10copyKernelPfS_i_param_2];
	mov.u32 	%r3, %ctaid.x;
	mov.u32 	%r4, %ntid.x;
	mov.u32 	%r5, %tid.x;
	mad.lo.s32 	%r1, %r3, %r4, %r5;
	setp.ge.s32 	%p1, %r1, %r2;
	@%p1 bra 	$L__BB0_2;
	cvta.to.global.u64 	%rd3, %rd1;
	cvta.to.global.u64 	%rd4, %rd2;
	mul.wide.s32 	%rd5, %r1, 4;
	add.s64 	%rd6, %rd3, %rd5;
	ld.global.f32 	%f1, [%rd6];
	add.s64 	%rd7, %rd4, %rd5;
	st.global.f32 	[%rd7], %f1;
$L__BB0_2:
	ret;

}
	// .globl	_Z11scaleKernelPfS_fi
.visible .entry _Z11scaleKernelPfS_fi(
	.param .u64 .ptr .align 1 _Z11scaleKernelPfS_fi_param_0,
	.param .u64 .ptr .align 1 _Z11scaleKernelPfS_fi_param_1,
	.param .f32 _Z11scaleKernelPfS_fi_param_2,
	.param .u32 _Z11scaleKernelPfS_fi_param_3
)
{
	.reg .pred 	%p<2>;
	.reg .b32 	%r<6>;
	.reg .b32 	%f<4>;
	.reg .b64 	%rd<8>;

	ld.param.u64 	%rd1, [_Z11scaleKernelPfS_fi_param_0];
	ld.param.u64 	%rd2, [_Z11scaleKernelPfS_fi_param_1];
	ld.param.f32 	%f1, [_Z11scaleKernelPfS_fi_param_2];
	ld.param.u32 	%r2, [_Z11scaleKernelPfS_fi_param_3];
	mov.u32 	%r3, %ctaid.x;
	mov.u32 	%r4, %ntid.x;
	mov.u32 	%r5, %tid.x;
	mad.lo.s32 	%r1, %r3, %r4, %r5;
	setp.ge.s32 	%p1, %r1, %r2;
	@%p1 bra 	$L__BB1_2;
	cvta.to.global.u64 	%rd3, %rd2;
	cvta.to.global.u64 	%rd4, %rd1;
	mul.wide.s32 	%rd5, %r1, 4;
	add.s64 	%rd6, %rd3, %rd5;
	ld.global.f32 	%f2, [%rd6];
	mul.f32 	%f3, %f1, %f2;
	add.s64 	%rd7, %rd4, %rd5;
	st.global.f32 	[%rd7], %f3;
$L__BB1_2:
	ret;

}
	// .globl	_Z9addKernelPfS_S_i
.visible .entry _Z9addKernelPfS_S_i(
	.param .u64 .ptr .align 1 _Z9addKernelPfS_S_i_param_0,
	.param .u64 .ptr .align 1 _Z9addKernelPfS_S_i_param_1,
	.param .u64 .ptr .align 1 _Z9addKernelPfS_S_i_param_2,
	.param .u32 _Z9addKernelPfS_S_i_param_3
)
{
	.reg .pred 	%p<2>;
	.reg .b32 	%r<6>;
	.reg .b32 	%f<4>;
	.reg .b64 	%rd<11>;

	ld.param.u64 	%rd1, [_Z9addKernelPfS_S_i_param_0];
	ld.param.u64 	%rd2, [_Z9addKernelPfS_S_i_param_1];
	ld.param.u64 	%rd3, [_Z9addKernelPfS_S_i_param_2];
	ld.param.u32 	%r2, [_Z9addKernelPfS_S_i_param_3];
	mov.u32 	%r3, %ctaid.x;
	mov.u32 	%r4, %ntid.x;
	mov.u32 	%r5, %tid.x;
	mad.lo.s32 	%r1, %r3, %r4, %r5;
	setp.ge.s32 	%p1, %r1, %r2;
	@%p1 bra 	$L__BB2_2;
	cvta.to.global.u64 	%rd4, %rd1;
	cvta.to.global.u64 	%rd5, %rd2;
	cvta.to.global.u64 	%rd6, %rd3;
	mul.wide.s32 	%rd7, %r1, 4;
	add.s64 	%rd8, %rd4, %rd7;
	ld.global.f32 	%f1, [%rd8];
	add.s64 	%rd9, %rd5, %rd7;
	ld.global.f32 	%f2, [%rd9];
	add.f32 	%f3, %f1, %f2;
	add.s64 	%rd10, %rd6, %rd7;
	st.global.f32 	[%rd10], %f3;
$L__BB2_2:
	ret;

}
	// .globl	_Z11triadKernelPfS_S_fi
.visible .entry _Z11triadKernelPfS_S_fi(
	.param .u64 .ptr .align 1 _Z11triadKernelPfS_S_fi_param_0,
	.param .u64 .ptr .align 1 _Z11triadKernelPfS_S_fi_param_1,
	.param .u64 .ptr .align 1 _Z11triadKernelPfS_S_fi_param_2,
	.param .f32 _Z11triadKernelPfS_S_fi_param_3,
	.param .u32 _Z11triadKernelPfS_S_fi_param_4
)
{
	.reg .pred 	%p<2>;
	.reg .b32 	%r<6>;
	.reg .b32 	%f<5>;
	.reg .b64 	%rd<11>;

	ld.param.u64 	%rd1, [_Z11triadKernelPfS_S_fi_param_0];
	ld.param.u64 	%rd2, [_Z11triadKernelPfS_S_fi_param_1];
	ld.param.u64 	%rd3, [_Z11triadKernelPfS_S_fi_param_2];
	ld.param.f32 	%f1, [_Z11triadKernelPfS_S_fi_param_3];
	ld.param.u32 	%r2, [_Z11triadKernelPfS_S_fi_param_4];
	mov.u32 	%r3, %ctaid.x;
	mov.u32 	%r4, %ntid.x;
	mov.u32 	%r5, %tid.x;
	mad.lo.s32 	%r1, %r3, %r4, %r5;
	setp.ge.s32 	%p1, %r1, %r2;
	@%p1 bra 	$L__BB3_2;
	cvta.to.global.u64 	%rd4, %rd2;
	cvta.to.global.u64 	%rd5, %rd3;
	cvta.to.global.u64 	%rd6, %rd1;
	mul.wide.s32 	%rd7, %r1, 4;
	add.s64 	%rd8, %rd4, %rd7;
	ld.global.f32 	%f2, [%rd8];
	add.s64 	%rd9, %rd5, %rd7;
	ld.global.f32 	%f3, [%rd9];
	fma.rn.f32 	%f4, %f1, %f3, %f2;
	add.s64 	%rd10, %rd6, %rd7;
	st.global.f32 	[%rd10], %f4;
$L__BB3_2:
	ret;

}


// ===== COMPILED SASS (sm_100) =====

	.target	sm_100

	.elftype	@"ET_EXEC"


//--------------------- .note.nv.tkinfo           --------------------------
	.section	.note.nv.tkinfo,"",@"SHT_NOTE"
	.sectionflags	@"SHF_NOTE_NV_TKINFO"
	.tkinfo
        /*0018*/ 	.word	0x00000002
        /*0030*/ 	.string	""
        /*0030*/ 	.string	"ptxas"
        /*0030*/ 	.string	"Cuda compilation tools, release 13.0, V13.0.88"
        /*0030*/ 	.string	"Build cuda_13.0.r13.0/compiler.36424714_0"
        /*0030*/ 	.string	"-arch sm_100 -m 64 "



//--------------------- .note.nv.cuinfo           --------------------------
	.section	.note.nv.cuinfo,"",@"SHT_NOTE"
	.sectionflags	@"SHF_NOTE_NV_CUINFO"
        /*0018*/ 	.short	0x0002
        /*001a*/ 	.short	0x0064
        /*001c*/ 	.short	0x0082
	.zero		2


//--------------------- .nv.info                  --------------------------
	.section	.nv.info,"",@"SHT_CUDA_INFO"
	.align	4


	//----- nvinfo : EIATTR_REGCOUNT
	.align		4
        /*0000*/ 	.byte	0x04, 0x2f
        /*0002*/ 	.short	(.L_1 - .L_0)
	.align		4
.L_0:
        /*0004*/ 	.word	index@(_Z10copyKernelPfS_i)
        /*0008*/ 	.word	0x0000000a


	//----- nvinfo : EIATTR_FRAME_SIZE
	.align		4
.L_1:
        /*000c*/ 	.byte	0x04, 0x11
        /*000e*/ 	.short	(.L_3 - .L_2)
	.align		4
.L_2:
        /*0010*/ 	.word	index@(_Z10copyKernelPfS_i)
        /*0014*/ 	.word	0x00000000


	//----- nvinfo : EIATTR_REGCOUNT
	.align		4
.L_3:
        /*0018*/ 	.byte	0x04, 0x2f
        /*001a*/ 	.short	(.L_5 - .L_4)
	.align		4
.L_4:
        /*001c*/ 	.word	index@(_Z11scaleKernelPfS_fi)
        /*0020*/ 	.word	0x0000000a


	//----- nvinfo : EIATTR_FRAME_SIZE
	.align		4
.L_5:
        /*0024*/ 	.byte	0x04, 0x11
        /*0026*/ 	.short	(.L_7 - .L_6)
	.align		4
.L_6:
        /*0028*/ 	.word	index@(_Z11scaleKernelPfS_fi)
        /*002c*/ 	.word	0x00000000


	//----- nvinfo : EIATTR_REGCOUNT
	.align		4
.L_7:
        /*0030*/ 	.byte	0x04, 0x2f
        /*0032*/ 	.short	(.L_9 - .L_8)
	.align		4
.L_8:
        /*0034*/ 	.word	index@(_Z9addKernelPfS_S_i)
        /*0038*/ 	.word	0x0000000c


	//----- nvinfo : EIATTR_FRAME_SIZE
	.align		4
.L_9:
        /*003c*/ 	.byte	0x04, 0x11
        /*003e*/ 	.short	(.L_11 - .L_10)
	.align		4
.L_10:
        /*0040*/ 	.word	index@(_Z9addKernelPfS_S_i)
        /*0044*/ 	.word	0x00000000


	//----- nvinfo : EIATTR_REGCOUNT
	.align		4
.L_11:
        /*0048*/ 	.byte	0x04, 0x2f
        /*004a*/ 	.short	(.L_13 - .L_12)
	.align		4
.L_12:
        /*004c*/ 	.word	index@(_Z11triadKernelPfS_S_fi)
        /*0050*/ 	.word	0x0000000c


	//----- nvinfo : EIATTR_FRAME_SIZE
	.align		4
.L_13:
        /*0054*/ 	.byte	0x04, 0x11
        /*0056*/ 	.short	(.L_15 - .L_14)
	.align		4
.L_14:
        /*0058*/ 	.word	index@(_Z11triadKernelPfS_S_fi)
        /*005c*/ 	.word	0x00000000


	//----- nvinfo : EIATTR_MIN_STACK_SIZE
	.align		4
.L_15:
        /*0060*/ 	.byte	0x04, 0x12
        /*0062*/ 	.short	(.L_17 - .L_16)
	.align		4
.L_16:
        /*0064*/ 	.word	index@(_Z11triadKernelPfS_S_fi)
        /*0068*/ 	.word	0x00000000


	//----- nvinfo : EIATTR_MIN_STACK_SIZE
	.align		4
.L_17:
        /*006c*/ 	.byte	0x04, 0x12
        /*006e*/ 	.short	(.L_19 - .L_18)
	.align		4
.L_18:
        /*0070*/ 	.word	index@(_Z9addKernelPfS_S_i)
        /*0074*/ 	.word	0x00000000


	//----- nvinfo : EIATTR_MIN_STACK_SIZE
	.align		4
.L_19:
        /*0078*/ 	.byte	0x04, 0x12
        /*007a*/ 	.short	(.L_21 - .L_20)
	.align		4
.L_20:
        /*007c*/ 	.word	index@(_Z11scaleKernelPfS_fi)
        /*0080*/ 	.word	0x00000000


	//----- nvinfo : EIATTR_MIN_STACK_SIZE
	.align		4
.L_21:
        /*0084*/ 	.byte	0x04, 0x12
        /*0086*/ 	.short	(.L_23 - .L_22)
	.align		4
.L_22:
        /*0088*/ 	.word	index@(_Z10copyKernelPfS_i)
        /*008c*/ 	.word	0x00000000
.L_23:


//--------------------- .nv.compat                --------------------------
	.section	.nv.compat,"",@"SHT_CUDA_COMPAT_INFO"
	.align	4
        /*0000*/ 	.byte	0x02, 0x09, 0x00, 0x00, 0x02, 0x02, 0x01, 0x00, 0x02, 0x05, 0x05, 0x00, 0x03, 0x07, 0x01, 0x01
        /*0010*/ 	.byte	0x02, 0x03, 0x00, 0x00, 0x02, 0x06, 0x01, 0x00, 0x04, 0x0b, 0x08, 0x00, 0x09, 0x00, 0x00, 0x00
        /*0020*/ 	.byte	0x00, 0x00, 0x00, 0x00


//--------------------- .nv.info._Z11triadKernelPfS_S_fi --------------------------
	.section	.nv.info._Z11triadKernelPfS_S_fi,"",@"SHT_CUDA_INFO"
	.sectionflags	@""
	.align	4


	//----- nvinfo : EIATTR_CUDA_API_VERSION
	.align		4
        /*0000*/ 	.byte	0x04, 0x37
        /*0002*/ 	.short	(.L_25 - .L_24)
.L_24:
        /*0004*/ 	.word	0x00000082


	//----- nvinfo : EIATTR_KPARAM_INFO
	.align		4
.L_25:
        /*0008*/ 	.byte	0x04, 0x17
        /*000a*/ 	.short	(.L_27 - .L_26)
.L_26:
        /*000c*/ 	.word	0x00000000
        /*0010*/ 	.short	0x0004
        /*0012*/ 	.short	0x001c
        /*0014*/ 	.byte	0x00, 0xf0, 0x11, 0x00


	//----- nvinfo : EIATTR_KPARAM_INFO
	.align		4
.L_27:
        /*0018*/ 	.byte	0x04, 0x17
        /*001a*/ 	.short	(.L_29 - .L_28)
.L_28:
        /*001c*/ 	.word	0x00000000
        /*0020*/ 	.short	0x0003
        /*0022*/ 	.short	0x0018
        /*0024*/ 	.byte	0x00, 0xf0, 0x11, 0x00


	//----- nvinfo : EIATTR_KPARAM_INFO
	.align		4
.L_29:
        /*0028*/ 	.byte	0x04, 0x17
        /*002a*/ 	.short	(.L_31 - .L_30)
.L_30:
        /*002c*/ 	.word	0x00000000
        /*0030*/ 	.short	0x0002
        /*0032*/ 	.short	0x0010
        /*0034*/ 	.byte	0x00, 0xf5, 0x21, 0x00


	//----- nvinfo : EIATTR_KPARAM_INFO
	.align		4
.L_31:
        /*0038*/ 	.byte	0x04, 0x17
        /*003a*/ 	.short	(.L_33 - .L_32)
.L_32:
        /*003c*/ 	.word	0x00000000
        /*0040*/ 	.short	0x0001
        /*0042*/ 	.short	0x0008
        /*0044*/ 	.byte	0x00, 0xf5, 0x21, 0x00


	//----- nvinfo : EIATTR_KPARAM_INFO
	.align		4
.L_33:
        /*0048*/ 	.byte	0x04, 0x17
        /*004a*/ 	.short	(.L_35 - .L_34)
.L_34:
        /*004c*/ 	.word	0x00000000
        /*0050*/ 	.short	0x0000
        /*0052*/ 	.short	0x0000
        /*0054*/ 	.byte	0x00, 0xf5, 0x21, 0x00


	//----- nvinfo : EIATTR_SPARSE_MMA_MASK
	.align		4
.L_35:
        /*0058*/ 	.byte	0x03, 0x50
        /*005a*/ 	.short	0x0000


	//----- nvinfo : EIATTR_MAXREG_COUNT
	.align		4
        /*005c*/ 	.byte	0x03, 0x1b
        /*005e*/ 	.short	0x00ff


	//----- nvinfo : EIATTR_MERCURY_ISA_VERSION
	.align		4
        /*0060*/ 	.byte	0x03, 0x5f
        /*0062*/ 	.short	0x0101


	//----- nvinfo : EIATTR_VRC_CTA_INIT_COUNT
	.align		4
        /*0064*/ 	.byte	0x02, 0x4a
	.zero		1
	.zero		1


	//----- nvinfo : EIATTR_EXIT_INSTR_OFFSETS
	.align		4
        /*0068*/ 	.byte	0x04, 0x1c
        /*006a*/ 	.short	(.L_37 - .L_36)


	//   ....[0]....
.L_36:
        /*006c*/ 	.word	0x00000070


	//   ....[1]....
        /*0070*/ 	.word	0x00000140


	//----- nvinfo : EIATTR_CBANK_PARAM_SIZE
	.align		4
.L_37:
        /*0074*/ 	.byte	0x03, 0x19
        /*0076*/ 	.short	0x0020


	//----- nvinfo : EIATTR_PARAM_CBANK
	.align		4
        /*0078*/ 	.byte	0x04, 0x0a
        /*007a*/ 	.short	(.L_39 - .L_38)
	.align		4
.L_38:
        /*007c*/ 	.word	index@(.nv.constant0._Z11triadKernelPfS_S_fi)
        /*0080*/ 	.short	0x0380
        /*0082*/ 	.short	0x0020


	//----- nvinfo : EIATTR_SW_WAR
	.align		4
.L_39:
        /*0084*/ 	.byte	0x04, 0x36
        /*0086*/ 	.short	(.L_41 - .L_40)
.L_40:
        /*0088*/ 	.word	0x00000008
.L_41:


//--------------------- .nv.info._Z9addKernelPfS_S_i --------------------------
	.section	.nv.info._Z9addKernelPfS_S_i,"",@"SHT_CUDA_INFO"
	.sectionflags	@""
	.align	4


	//----- nvinfo : EIATTR_CUDA_API_VERSION
	.align		4
        /*0000*/ 	.byte	0x04, 0x37
        /*0002*/ 	.short	(.L_43 - .L_42)
.L_42:
        /*0004*/ 	.word	0x00000082


	//----- nvinfo : EIATTR_KPARAM_INFO
	.align		4
.L_43:
        /*0008*/ 	.byte	0x04, 0x17
        /*000a*/ 	.short	(.L_45 - .L_44)
.L_44:
        /*000c*/ 	.word	0x00000000
        /*0010*/ 	.short	0x0003
        /*0012*/ 	.short	0x0018
        /*0014*/ 	.byte	0x00, 0xf0, 0x11, 0x00


	//----- nvinfo : EIATTR_KPARAM_INFO
	.align		4
.L_45:
        /*0018*/ 	.byte	0x04, 0x17
        /*001a*/ 	.short	(.L_47 - .L_46)
.L_46:
        /*001c*/ 	.word	0x00000000
        /*0020*/ 	.short	0x0002
        /*0022*/ 	.short	0x0010
        /*0024*/ 	.byte	0x00, 0xf5, 0x21, 0x00


	//----- nvinfo : EIATTR_KPARAM_INFO
	.align		4
.L_47:
        /*0028*/ 	.byte	0x04, 0x17
        /*002a*/ 	.short	(.L_49 - .L_48)
.L_48:
        /*002c*/ 	.word	0x00000000
        /*0030*/ 	.short	0x0001
        /*0032*/ 	.short	0x0008
        /*0034*/ 	.byte	0x00, 0xf5, 0x21, 0x00


	//----- nvinfo : EIATTR_KPARAM_INFO
	.align		4
.L_49:
        /*0038*/ 	.byte	0x04, 0x17
        /*003a*/ 	.short	(.L_51 - .L_50)
.L_50:
        /*003c*/ 	.word	0x00000000
        /*0040*/ 	.short	0x0000
        /*0042*/ 	.short	0x0000
        /*0044*/ 	.byte	0x00, 0xf5, 0x21, 0x00


	//----- nvinfo : EIATTR_SPARSE_MMA_MASK
	.align		4
.L_51:
        /*0048*/ 	.byte	0x03, 0x50
        /*004a*/ 	.short	0x0000


	//----- nvinfo : EIATTR_MAXREG_COUNT
	.align		4
        /*004c*/ 	.byte	0x03, 0x1b
        /*004e*/ 	.short	0x00ff


	//----- nvinfo : EIATTR_MERCURY_ISA_VERSION
	.align		4
        /*0050*/ 	.byte	0x03, 0x5f
        /*0052*/ 	.short	0x0101


	//----- nvinfo : EIATTR_VRC_CTA_INIT_COUNT
	.align		4
        /*0054*/ 	.byte	0x02, 0x4a
	.zero		1
	.zero		1


	//----- nvinfo : EIATTR_EXIT_INSTR_OFFSETS
	.align		4
        /*0058*/ 	.byte	0x04, 0x1c
        /*005a*/ 	.short	(.L_53 - .L_52)


	//   ....[0]....
.L_52:
        /*005c*/ 	.word	0x00000070


	//   ....[1]....
        /*0060*/ 	.word	0x00000130


	//----- nvinfo : EIATTR_CBANK_PARAM_SIZE
	.align		4
.L_53:
        /*0064*/ 	.byte	0x03, 0x19
        /*0066*/ 	.short	0x001c


	//----- nvinfo : EIATTR_PARAM_CBANK
	.align		4
        /*0068*/ 	.byte	0x04, 0x0a
        /*006a*/ 	.short	(.L_55 - .L_54)
	.align		4
.L_54:
        /*006c*/ 	.word	index@(.nv.constant0._Z9addKernelPfS_S_i)
        /*0070*/ 	.short	0x0380
        /*0072*/ 	.short	0x001c


	//----- nvinfo : EIATTR_SW_WAR
	.align		4
.L_55:
        /*0074*/ 	.byte	0x04, 0x36
        /*0076*/ 	.short	(.L_57 - .L_56)
.L_56:
        /*0078*/ 	.word	0x00000008
.L_57:


//--------------------- .nv.info._Z11scaleKernelPfS_fi --------------------------
	.section	.nv.info._Z11scaleKernelPfS_fi,"",@"SHT_CUDA_INFO"
	.sectionflags	@""
	.align	4


	//----- nvinfo : EIATTR_CUDA_API_VERSION
	.align		4
        /*0000*/ 	.byte	0x04, 0x37
        /*0002*/ 	.short	(.L_59 - .L_58)
.L_58:
        /*0004*/ 	.word	0x00000082


	//----- nvinfo : EIATTR_KPARAM_INFO
	.align		4
.L_59:
        /*0008*/ 	.byte	0x04, 0x17
        /*000a*/ 	.short	(.L_61 - .L_60)
.L_60:
        /*000c*/ 	.word	0x00000000
        /*0010*/ 	.short	0x0003
        /*0012*/ 	.short	0x0014
        /*0014*/ 	.byte	0x00, 0xf0, 0x11, 0x00


	//----- nvinfo : EIATTR_KPARAM_INFO
	.align		4
.L_61:
        /*0018*/ 	.byte	0x04, 0x17
        /*001a*/ 	.short	(.L_63 - .L_62)
.L_62:
        /*001c*/ 	.word	0x00000000
        /*0020*/ 	.short	0x0002
        /*0022*/ 	.short	0x0010
        /*0024*/ 	.byte	0x00, 0xf0, 0x11, 0x00


	//----- nvinfo : EIATTR_KPARAM_INFO
	.align		4
.L_63:
        /*0028*/ 	.byte	0x04, 0x17
        /*002a*/ 	.short	(.L_65 - .L_64)
.L_64:
        /*002c*/ 	.word	0x00000000
        /*0030*/ 	.short	0x0001
        /*0032*/ 	.short	0x0008
        /*0034*/ 	.byte	0x00, 0xf5, 0x21, 0x00


	//----- nvinfo : EIATTR_KPARAM_INFO
	.align		4
.L_65:
        /*0038*/ 	.byte	0x04, 0x17
        /*003a*/ 	.short	(.L_67 - .L_66)
.L_66:
        /*003c*/ 	.word	0x00000000
        /*0040*/ 	.short	0x0000
        /*0042*/ 	.short	0x0000
        /*0044*/ 	.byte	0x00, 0xf5, 0x21, 0x00


	//----- nvinfo : EIATTR_SPARSE_MMA_MASK
	.align		4
.L_67:
        /*0048*/ 	.byte	0x03, 0x50
        /*004a*/ 	.short	0x0000


	//----- nvinfo : EIATTR_MAXREG_COUNT
	.align		4
        /*004c*/ 	.byte	0x03, 0x1b
        /*004e*/ 	.short	0x00ff


	//----- nvinfo : EIATTR_MERCURY_ISA_VERSION
	.align		4
        /*0050*/ 	.byte	0x03, 0x5f
        /*0052*/ 	.short	0x0101


	//----- nvinfo : EIATTR_VRC_CTA_INIT_COUNT
	.align		4
        /*0054*/ 	.byte	0x02, 0x4a
	.zero		1
	.zero		1


	//----- nvinfo : EIATTR_EXIT_INSTR_OFFSETS
	.align		4
        /*0058*/ 	.byte	0x04, 0x1c
        /*005a*/ 	.short	(.L_69 - .L_68)


	//   ....[0]....
.L_68:
        /*005c*/ 	.word	0x00000070


	//   ....[1]....
        /*0060*/ 	.word	0x00000110


	//----- nvinfo : EIATTR_CBANK_PARAM_SIZE
	.align		4
.L_69:
        /*0064*/ 	.byte	0x03, 0x19
        /*0066*/ 	.short	0x0018


	//----- nvinfo : EIATTR_PARAM_CBANK
	.align		4
        /*0068*/ 	.byte	0x04, 0x0a
        /*006a*/ 	.short	(.L_71 - .L_70)
	.align		4
.L_70:
        /*006c*/ 	.word	index@(.nv.constant0._Z11scaleKernelPfS_fi)
        /*0070*/ 	.short	0x0380
        /*0072*/ 	.short	0x0018


	//----- nvinfo : EIATTR_SW_WAR
	.align		4
.L_71:
        /*0074*/ 	.byte	0x04, 0x36
        /*0076*/ 	.short	(.L_73 - .L_72)
.L_72:
        /*0078*/ 	.word	0x00000008
.L_73:


//--------------------- .nv.info._Z10copyKernelPfS_i --------------------------
	.section	.nv.info._Z10copyKernelPfS_i,"",@"SHT_CUDA_INFO"
	.sectionflags	@""
	.align	4


	//----- nvinfo : EIATTR_CUDA_API_VERSION
	.align		4
        /*0000*/ 	.byte	0x04, 0x37
        /*0002*/ 	.short	(.L_75 - .L_74)
.L_74:
        /*0004*/ 	.word	0x00000082


	//----- nvinfo : EIATTR_KPARAM_INFO
	.align		4
.L_75:
        /*0008*/ 	.byte	0x04, 0x17
        /*000a*/ 	.short	(.L_77 - .L_76)
.L_76:
        /*000c*/ 	.word	0x00000000
        /*0010*/ 	.short	0x0002
        /*0012*/ 	.short	0x0010
        /*0014*/ 	.byte	0x00, 0xf0, 0x11, 0x00


	//----- nvinfo : EIATTR_KPARAM_INFO
	.align		4
.L_77:
        /*0018*/ 	.byte	0x04, 0x17
        /*001a*/ 	.short	(.L_79 - .L_78)
.L_78:
        /*001c*/ 	.word	0x00000000
        /*0020*/ 	.short	0x0001
        /*0022*/ 	.short	0x0008
        /*0024*/ 	.byte	0x00, 0xf5, 0x21, 0x00


	//----- nvinfo : EIATTR_KPARAM_INFO
	.align		4
.L_79:
        /*0028*/ 	.byte	0x04, 0x17
        /*002a*/ 	.short	(.L_81 - .L_80)
.L_80:
        /*002c*/ 	.word	0x00000000
        /*0030*/ 	.short	0x0000
        /*0032*/ 	.short	0x0000
        /*0034*/ 	.byte	0x00, 0xf5, 0x21, 0x00


	//----- nvinfo : EIATTR_SPARSE_MMA_MASK
	.align		4
.L_81:
        /*0038*/ 	.byte	0x03, 0x50
        /*003a*/ 	.short	0x0000


	//----- nvinfo : EIATTR_MAXREG_COUNT
	.align		4
        /*003c*/ 	.byte	0x03, 0x1b
        /*003e*/ 	.short	0x00ff


	//----- nvinfo : EIATTR_MERCURY_ISA_VERSION
	.align		4
        /*0040*/ 	.byte	0x03, 0x5f
        /*0042*/ 	.short	0x0101


	//----- nvinfo : EIATTR_VRC_CTA_INIT_COUNT
	.align		4
        /*0044*/ 	.byte	0x02, 0x4a
	.zero		1
	.zero		1


	//----- nvinfo : EIATTR_EXIT_INSTR_OFFSETS
	.align		4
        /*0048*/ 	.byte	0x04, 0x1c
        /*004a*/ 	.short	(.L_83 - .L_82)


	//   ....[0]....
.L_82:
        /*004c*/ 	.word	0x00000070


	//   ....[1]....
        /*0050*/ 	.word	0x000000f0


	//----- nvinfo : EIATTR_CBANK_PARAM_SIZE
	.align		4
.L_83:
        /*0054*/ 	.byte	0x03, 0x19
        /*0056*/ 	.short	0x0014


	//----- nvinfo : EIATTR_PARAM_CBANK
	.align		4
        /*0058*/ 	.byte	0x04, 0x0a
        /*005a*/ 	.short	(.L_85 - .L_84)
	.align		4
.L_84:
        /*005c*/ 	.word	index@(.nv.constant0._Z10copyKernelPfS_i)
        /*0060*/ 	.short	0x0380
        /*0062*/ 	.short	0x0014


	//----- nvinfo : EIATTR_SW_WAR
	.align		4
.L_85:
        /*0064*/ 	.byte	0x04, 0x36
        /*0066*/ 	.short	(.L_87 - .L_86)
.L_86:
        /*0068*/ 	.word	0x00000008
.L_87:


//--------------------- .nv.callgraph             --------------------------
	.section	.nv.callgraph,"",@"SHT_CUDA_CALLGRAPH"
	.align	4
	.sectionentsize	8
	.align		4
        /*0000*/ 	.word	0x00000000
	.align		4
        /*0004*/ 	.word	0xffffffff
	.align		4
        /*0008*/ 	.word	0x00000000
	.align		4
        /*000c*/ 	.word	0xfffffffe
	.align		4
        /*0010*/ 	.word	0x00000000
	.align		4
        /*0014*/ 	.word	0xfffffffd
	.align		4
        /*0018*/ 	.word	0x00000000
	.align		4
        /*001c*/ 	.word	0xfffffffc


//--------------------- .text._Z11triadKernelPfS_S_fi --------------------------
	.section	.text._Z11triadKernelPfS_S_fi,"ax",@progbits
	.align	128
        .global         _Z11triadKernelPfS_S_fi
        .type           _Z11triadKernelPfS_S_fi,@function
        .size           _Z11triadKernelPfS_S_fi,(.L_x_4 - _Z11triadKernelPfS_S_fi)
        .other          _Z11triadKernelPfS_S_fi,@"STO_CUDA_ENTRY STV_DEFAULT"
_Z11triadKernelPfS_S_fi:
.text._Z11triadKernelPfS_S_fi:
[----:B------:R-:W-:Y:S01]  /*0000*/  LDC R1, c[0x0][0x37c] ;  /* 0x0000df00ff017b82 */ /* 0x000fe20000000800 */
[----:B------:R-:W0:Y:S07]  /*0010*/  S2R R0, SR_TID.X ;  /* 0x0000000000007919 */ /* 0x000e2e0000002100 */
[----:B------:R-:W0:Y:S01]  /*0020*/  S2UR UR4, SR_CTAID.X ;  /* 0x00000000000479c3 */ /* 0x000e220000002500 */
[----:B------:R-:W1:Y:S07]  /*0030*/  LDCU UR5, c[0x0][0x39c] ;  /* 0x00007380ff0577ac */ /* 0x000e6e0008000800 */
[----:B------:R-:W0:Y:S02]  /*0040*/  LDC R9, c[0x0][0x360] ;  /* 0x0000d800ff097b82 */ /* 0x000e240000000800 */
[----:B0-----:R-:W-:-:S05]  /*0050*/  IMAD R9, R9, UR4, R0 ;  /* 0x0000000409097c24 */ /* 0x001fca000f8e0200 */
[----:B-1----:R-:W-:-:S13]  /*0060*/  ISETP.GE.AND P0, PT, R9, UR5, PT ;  /* 0x0000000509007c0c */ /* 0x002fda000bf06270 */
[----:B------:R-:W-:Y:S05]  /*0070*/  @P0 EXIT ;  /* 0x000000000000094d */ /* 0x000fea0003800000 */
[----:B------:R-:W0:Y:S01]  /*0080*/  LDC.64 R2, c[0x0][0x388] ;  /* 0x0000e200ff027b82 */ /* 0x000e220000000a00 */
[----:B------:R-:W1:Y:S01]  /*0090*/  LDCU.64 UR4, c[0x0][0x358] ;  /* 0x00006b00ff0477ac */ /* 0x000e620008000a00 */
[----:B------:R-:W2:Y:S06]  /*00a0*/  LDCU UR6, c[0x0][0x398] ;  /* 0x00007300ff0677ac */ /* 0x000eac0008000800 */
[----:B------:R-:W3:Y:S08]  /*00b0*/  LDC.64 R4, c[0x0][0x390] ;  /* 0x0000e400ff047b82 */ /* 0x000ef00000000a00 */
[----:B------:R-:W4:Y:S01]  /*00c0*/  LDC.64 R6, c[0x0][0x380] ;  /* 0x0000e000ff067b82 */ /* 0x000f220000000a00 */
[----:B0-----:R-:W-:-:S06]  /*00d0*/  IMAD.WIDE R2, R9, 0x4, R2 ;  /* 0x0000000409027825 */ /* 0x001fcc00078e0202 */
[----:B-1----:R-:W2:Y:S01]  /*00e0*/  LDG.E R2, desc[UR4][R2.64] ;  /* 0x0000000402027981 */ /* 0x002ea2000c1e1900 */
[----:B---3--:R-:W-:-:S06]  /*00f0*/  IMAD.WIDE R4, R9, 0x4, R4 ;  /* 0x0000000409047825 */ /* 0x008fcc00078e0204 */
[----:B------:R-:W2:Y:S01]  /*0100*/  LDG.E R5, desc[UR4][R4.64] ;  /* 0x0000000404057981 */ /* 0x000ea2000c1e1900 */
[----:B----4-:R-:W-:-:S04]  /*0110*/  IMAD.WIDE R6, R9, 0x4, R6 ;  /* 0x0000000409067825 */ /* 0x010fc800078e0206 */
[----:B--2---:R-:W-:-:S05]  /*0120*/  FFMA R9, R5, UR6, R2 ;  /* 0x0000000605097c23 */ /* 0x004fca0008000002 */
[----:B------:R-:W-:Y:S01]  /*0130*/  STG.E desc[UR4][R6.64], R9 ;  /* 0x0000000906007986 */ /* 0x000fe2000c101904 */
[----:B------:R-:W-:Y:S05]  /*0140*/  EXIT ;  /* 0x000000000000794d */ /* 0x000fea0003800000 */
.L_x_0:
[----:B------:R-:W-:-:S00]  /*0150*/  BRA `(.L_x_0) ;  /* 0xfffffffc00fc7947 */ /* 0x000fc0000383ffff */
[----:B------:R-:W-:-:S00]  /*0160*/  NOP ;  /* 0x0000000000007918 */ /* 0x000fc00000000000 */
        /* <DEDUP_REMOVED lines=9> */
.L_x_4:


//--------------------- .text._Z9addKernelPfS_S_i --------------------------
	.section	.text._Z9addKernelPfS_S_i,"ax",@progbits
	.align	128
        .global         _Z9addKernelPfS_S_i
        .type           _Z9addKernelPfS_S_i,@function
        .size           _Z9addKernelPfS_S_i,(.L_x_5 - _Z9addKernelPfS_S_i)
        .other          _Z9addKernelPfS_S_i,@"STO_CUDA_ENTRY STV_DEFAULT"
_Z9addKernelPfS_S_i:
.text._Z9addKernelPfS_S_i:
        /* <DEDUP_REMOVED lines=9> */
[----:B------:R-:W1:Y:S07]  /*0090*/  LDCU.64 UR4, c[0x0][0x358] ;  /* 0x00006b00ff0477ac */ /* 0x000e6e0008000a00 */
[----:B------:R-:W2:Y:S08]  /*00a0*/  LDC.64 R4, c[0x0][0x388] ;  /* 0x0000e200ff047b82 */ /* 0x000eb00000000a00 */
[----:B------:R-:W3:Y:S01]  /*00b0*/  LDC.64 R6, c[0x0][0x390] ;  /* 0x0000e400ff067b82 */ /* 0x000ee20000000a00 */
[----:B0-----:R-:W-:-:S06]  /*00c0*/  IMAD.WIDE R2, R9, 0x4, R2 ;  /* 0x0000000409027825 */ /* 0x001fcc00078e0202 */
[----:B-1----:R-:W4:Y:S01]  /*00d0*/  LDG.E R2, desc[UR4][R2.64] ;  /* 0x0000000402027981 */ /* 0x002f22000c1e1900 */
[----:B--2---:R-:W-:-:S06]  /*00e0*/  IMAD.WIDE R4, R9, 0x4, R4 ;  /* 0x0000000409047825 */ /* 0x004fcc00078e0204 */
[----:B------:R-:W4:Y:S01]  /*00f0*/  LDG.E R5, desc[UR4][R4.64] ;  /* 0x0000000404057981 */ /* 0x000f22000c1e1900 */
[----:B---3--:R-:W-:-:S04]  /*0100*/  IMAD.WIDE R6, R9, 0x4, R6 ;  /* 0x0000000409067825 */ /* 0x008fc800078e0206 */
[----:B----4-:R-:W-:-:S05]  /*0110*/  FADD R9, R2, R5 ;  /* 0x0000000502097221 */ /* 0x010fca0000000000 */
[----:B------:R-:W-:Y:S01]  /*0120*/  STG.E desc[UR4][R6.64], R9 ;  /* 0x0000000906007986 */ /* 0x000fe2000c101904 */
[----:B------:R-:W-:Y:S05]  /*0130*/  EXIT ;  /* 0x000000000000794d */ /* 0x000fea0003800000 */
.L_x_1:
        /* <DEDUP_REMOVED lines=12> */
.L_x_5:


//--------------------- .text._Z11scaleKernelPfS_fi --------------------------
	.section	.text._Z11scaleKernelPfS_fi,"ax",@progbits
	.align	128
        .global         _Z11scaleKernelPfS_fi
        .type           _Z11scaleKernelPfS_fi,@function
        .size           _Z11scaleKernelPfS_fi,(.L_x_6 - _Z11scaleKernelPfS_fi)
        .other          _Z11scaleKernelPfS_fi,@"STO_CUDA_ENTRY STV_DEFAULT"
_Z11scaleKernelPfS_fi:
.text._Z11scaleKernelPfS_fi:
        /* <DEDUP_REMOVED lines=11> */
[----:B------:R-:W3:Y:S01]  /*00b0*/  LDC.64 R4, c[0x0][0x380] ;  /* 0x0000e000ff047b82 */ /* 0x000ee20000000a00 */
[----:B0-----:R-:W-:-:S06]  /*00c0*/  IMAD.WIDE R2, R7, 0x4, R2 ;  /* 0x0000000407027825 */ /* 0x001fcc00078e0202 */
[----:B-1----:R-:W2:Y:S01]  /*00d0*/  LDG.E R2, desc[UR4][R2.64] ;  /* 0x0000000402027981 */ /* 0x002ea2000c1e1900 */
[----:B---3--:R-:W-:-:S04]  /*00e0*/  IMAD.WIDE R4, R7, 0x4, R4 ;  /* 0x0000000407047825 */ /* 0x008fc800078e0204 */
[----:B--2---:R-:W-:-:S05]  /*00f0*/  FMUL R7, R2, UR6 ;  /* 0x0000000602077c20 */ /* 0x004fca0008400000 */
[----:B------:R-:W-:Y:S01]  /*0100*/  STG.E desc[UR4][R4.64], R7 ;  /* 0x0000000704007986 */ /* 0x000fe2000c101904 */
[----:B------:R-:W-:Y:S05]  /*0110*/  EXIT ;  /* 0x000000000000794d */ /* 0x000fea0003800000 */
.L_x_2:
        /* <DEDUP_REMOVED lines=14> */
.L_x_6:


//--------------------- .text._Z10copyKernelPfS_i --------------------------
	.section	.text._Z10copyKernelPfS_i,"ax",@progbits
	.align	128
        .global         _Z10copyKernelPfS_i
        .type           _Z10copyKernelPfS_i,@function
        .size           _Z10copyKernelPfS_i,(.L_x_7 - _Z10copyKernelPfS_i)
        .other          _Z10copyKernelPfS_i,@"STO_CUDA_ENTRY STV_DEFAULT"
_Z10copyKernelPfS_i:
.text._Z10copyKernelPfS_i:
        /* <DEDUP_REMOVED lines=10> */
[----:B------:R-:W2:Y:S01]  /*00a0*/  LDC.64 R4, c[0x0][0x388] ;  /* 0x0000e200ff047b82 */ /* 0x000ea20000000a00 */
[----:B0-----:R-:W-:-:S06]  /*00b0*/  IMAD.WIDE R2, R7, 0x4, R2 ;  /* 0x0000000407027825 */ /* 0x001fcc00078e0202 */
[----:B-1----:R-:W3:Y:S01]  /*00c0*/  LDG.E R3, desc[UR4][R2.64] ;  /* 0x0000000402037981 */ /* 0x002ee2000c1e1900 */
[----:B--2---:R-:W-:-:S05]  /*00d0*/  IMAD.WIDE R4, R7, 0x4, R4 ;  /* 0x0000000407047825 */ /* 0x004fca00078e0204 */
[----:B---3--:R-:W-:Y:S01]  /*00e0*/  STG.E desc[UR4][R4.64], R3 ;  /* 0x0000000304007986 */ /* 0x008fe2000c101904 */
[----:B------:R-:W-:Y:S05]  /*00f0*/  EXIT ;  /* 0x000000000000794d */ /* 0x000fea0003800000 */
.L_x_3:
        /* <DEDUP_REMOVED lines=16> */
.L_x_7:


//--------------------- .nv.shared.reserved.0     --------------------------
	.section	.nv.shared.reserved.0,"aw",@nobits
	.weak		__nv_reservedSMEM_offset_0_alias
	.size		__nv_reservedSMEM_offset_0_alias, 0, 64
	.other		__nv_reservedSMEM_offset_0_alias,@"STO_CUDA_RESERVED_SHARED STV_DEFAULT"
__nv_reservedSMEM_offset_0_alias:
	.zero		0
	.zero		64


//--------------------- .nv.constant0._Z11triadKernelPfS_S_fi --------------------------
	.section	.nv.constant0._Z11triadKernelPfS_S_fi,"a",@progbits
	.sectionflags	@""
	.align	4
.nv.constant0._Z11triadKernelPfS_S_fi:
	.zero		928


//--------------------- .nv.constant0._Z9addKernelPfS_S_i --------------------------
	.section	.nv.constant0._Z9addKernelPfS_S_i,"a",@progbits
	.sectionflags	@""
	.align	4
.nv.constant0._Z9addKernelPfS_S_i:
	.zero		924


//--------------------- .nv.constant0._Z11scaleKernelPfS_fi --------------------------
	.section	.nv.constant0._Z11scaleKernelPfS_fi,"a",@progbits
	.sectionflags	@""
	.align	4
.nv.constant0._Z11scaleKernelPfS_fi:
	.zero		920


//--------------------- .nv.constant0._Z10copyKernelPfS_i --------------------------
	.section	.nv.constant0._Z10copyKernelPfS_i,"a",@progbits
	.sectionflags	@""
	.align	4
.nv.constant0._Z10copyKernelPfS_i:
	.zero		916


//--------------------- SYMBOLS --------------------------

	.type		.nv.reservedSmem.offset0,@object
	.size		.nv.reservedSmem.offset0,0x4
